//
// Generated by NVIDIA NVVM Compiler
//
// Compiler Build ID: CL-36424714
// Cuda compilation tools, release 13.0, V13.0.88
// Based on NVVM 20.0.0
//

.version 9.0
.target sm_100
.address_size 64

	// .globl	_Z14add_matrix_gpuPfS_S_i

.visible .entry _Z14add_matrix_gpuPfS_S_i(
	.param .u64 .ptr .align 1 _Z14add_matrix_gpuPfS_S_i_param_0,
	.param .u64 .ptr .align 1 _Z14add_matrix_gpuPfS_S_i_param_1,
	.param .u64 .ptr .align 1 _Z14add_matrix_gpuPfS_S_i_param_2,
	.param .u32 _Z14add_matrix_gpuPfS_S_i_param_3
)
{
	.reg .pred 	%p<2>;
	.reg .b32 	%r<14>;
	.reg .b32 	%f<4>;
	.reg .b64 	%rd<11>;

	ld.param.u64 	%rd1, [_Z14add_matrix_gpuPfS_S_i_param_0];
	ld.param.u64 	%rd2, [_Z14add_matrix_gpuPfS_S_i_param_1];
	ld.param.u64 	%rd3, [_Z14add_matrix_gpuPfS_S_i_param_2];
	ld.param.u32 	%r2, [_Z14add_matrix_gpuPfS_S_i_param_3];
	mov.u32 	%r4, %ctaid.x;
	mov.u32 	%r5, %ntid.x;
	mov.u32 	%r6, %tid.x;
	mad.lo.s32 	%r7, %r4, %r5, %r6;
	mov.u32 	%r8, %ctaid.y;
	mov.u32 	%r9, %ntid.y;
	mov.u32 	%r10, %tid.y;
	mad.lo.s32 	%r11, %r8, %r9, %r10;
	mad.lo.s32 	%r1, %r2, %r11, %r7;
	max.s32 	%r13, %r7, %r11;
	setp.ge.s32 	%p1, %r13, %r2;
	@%p1 bra 	$L__BB0_2;
	cvta.to.global.u64 	%rd4, %rd1;
	cvta.to.global.u64 	%rd5, %rd2;
	cvta.to.global.u64 	%rd6, %rd3;
	mul.wide.s32 	%rd7, %r1, 4;
	add.s64 	%rd8, %rd4, %rd7;
	ld.global.f32 	%f1, [%rd8];
	add.s64 	%rd9, %rd5, %rd7;
	ld.global.f32 	%f2, [%rd9];
	add.f32 	%f3, %f1, %f2;
	add.s64 	%rd10, %rd6, %rd7;
	st.global.f32 	[%rd10], %f3;
$L__BB0_2:
	ret;

}


// ===== COMPILED SASS (sm_100) =====

	.target	sm_100

	.elftype	@"ET_EXEC"


//--------------------- .note.nv.tkinfo           --------------------------
	.section	.note.nv.tkinfo,"",@"SHT_NOTE"
	.sectionflags	@"SHF_NOTE_NV_TKINFO"
	.tkinfo
        /*0018*/ 	.word	0x00000002
        /*0030*/ 	.string	""
        /*0030*/ 	.string	"ptxas"
        /*0030*/ 	.string	"Cuda compilation tools, release 13.0, V13.0.88"
        /*0030*/ 	.string	"Build cuda_13.0.r13.0/compiler.36424714_0"
        /*0030*/ 	.string	"-arch sm_100 -m 64 "



//--------------------- .note.nv.cuinfo           --------------------------
	.section	.note.nv.cuinfo,"",@"SHT_NOTE"
	.sectionflags	@"SHF_NOTE_NV_CUINFO"
        /*0018*/ 	.short	0x0002
        /*001a*/ 	.short	0x0064
        /*001c*/ 	.short	0x0082
	.zero		2


//--------------------- .nv.info                  --------------------------
	.section	.nv.info,"",@"SHT_CUDA_INFO"
	.align	4


	//----- nvinfo : EIATTR_REGCOUNT
	.align		4
        /*0000*/ 	.byte	0x04, 0x2f
        /*0002*/ 	.short	(.L_1 - .L_0)
	.align		4
.L_0:
        /*0004*/ 	.word	index@(_Z14add_matrix_gpuPfS_S_i)
        /*0008*/ 	.word	0x0000000c


	//----- nvinfo : EIATTR_FRAME_SIZE
	.align		4
.L_1:
        /*000c*/ 	.byte	0x04, 0x11
        /*000e*/ 	.short	(.L_3 - .L_2)
	.align		4
.L_2:
        /*0010*/ 	.word	index@(_Z14add_matrix_gpuPfS_S_i)
        /*0014*/ 	.word	0x00000000


	//----- nvinfo : EIATTR_MIN_STACK_SIZE
	.align		4
.L_3:
        /*0018*/ 	.byte	0x04, 0x12
        /*001a*/ 	.short	(.L_5 - .L_4)
	.align		4
.L_4:
        /*001c*/ 	.word	index@(_Z14add_matrix_gpuPfS_S_i)
        /*0020*/ 	.word	0x00000000
.L_5:


//--------------------- .nv.compat                --------------------------
	.section	.nv.compat,"",@"SHT_CUDA_COMPAT_INFO"
	.align	4
        /*0000*/ 	.byte	0x02, 0x09, 0x00, 0x00, 0x02, 0x02, 0x01, 0x00, 0x02, 0x05, 0x05, 0x00, 0x03, 0x07, 0x01, 0x01
        /*0010*/ 	.byte	0x02, 0x03, 0x00, 0x00, 0x02, 0x06, 0x01, 0x00, 0x04, 0x0b, 0x08, 0x00, 0x09, 0x00, 0x00, 0x00
        /*0020*/ 	.byte	0x00, 0x00, 0x00, 0x00


//--------------------- .nv.info._Z14add_matrix_gpuPfS_S_i --------------------------
	.section	.nv.info._Z14add_matrix_gpuPfS_S_i,"",@"SHT_CUDA_INFO"
	.sectionflags	@""
	.align	4


	//----- nvinfo : EIATTR_CUDA_API_VERSION
	.align		4
        /*0000*/ 	.byte	0x04, 0x37
        /*0002*/ 	.short	(.L_7 - .L_6)
.L_6:
        /*0004*/ 	.word	0x00000082


	//----- nvinfo : EIATTR_KPARAM_INFO
	.align		4
.L_7:
        /*0008*/ 	.byte	0x04, 0x17
        /*000a*/ 	.short	(.L_9 - .L_8)
.L_8:
        /*000c*/ 	.word	0x00000000
        /*0010*/ 	.short	0x0003
        /*0012*/ 	.short	0x0018
        /*0014*/ 	.byte	0x00, 0xf0, 0x11, 0x00


	//----- nvinfo : EIATTR_KPARAM_INFO
	.align		4
.L_9:
        /*0018*/ 	.byte	0x04, 0x17
        /*001a*/ 	.short	(.L_11 - .L_10)
.L_10:
        /*001c*/ 	.word	0x00000000
        /*0020*/ 	.short	0x0002
        /*0022*/ 	.short	0x0010
        /*0024*/ 	.byte	0x00, 0xf5, 0x21, 0x00


	//----- nvinfo : EIATTR_KPARAM_INFO
	.align		4
.L_11:
        /*0028*/ 	.byte	0x04, 0x17
        /*002a*/ 	.short	(.L_13 - .L_12)
.L_12:
        /*002c*/ 	.word	0x00000000
        /*0030*/ 	.short	0x0001
        /*0032*/ 	.short	0x0008
        /*0034*/ 	.byte	0x00, 0xf5, 0x21, 0x00


	//----- nvinfo : EIATTR_KPARAM_INFO
	.align		4
.L_13:
        /*0038*/ 	.byte	0x04, 0x17
        /*003a*/ 	.short	(.L_15 - .L_14)
.L_14:
        /*003c*/ 	.word	0x00000000
        /*0040*/ 	.short	0x0000
        /*0042*/ 	.short	0x0000
        /*0044*/ 	.byte	0x00, 0xf5, 0x21, 0x00


	//----- nvinfo : EIATTR_SPARSE_MMA_MASK
	.align		4
.L_15:
        /*0048*/ 	.byte	0x03, 0x50
        /*004a*/ 	.short	0x0000


	//----- nvinfo : EIATTR_MAXREG_COUNT
	.align		4
        /*004c*/ 	.byte	0x03, 0x1b
        /*004e*/ 	.short	0x00ff


	//----- nvinfo : EIATTR_MERCURY_ISA_VERSION
	.align		4
        /*0050*/ 	.byte	0x03, 0x5f
        /*0052*/ 	.short	0x0101


	//----- nvinfo : EIATTR_VRC_CTA_INIT_COUNT
	.align		4
        /*0054*/ 	.byte	0x02, 0x4a
	.zero		1
	.zero		1


	//----- nvinfo : EIATTR_EXIT_INSTR_OFFSETS
	.align		4
        /*0058*/ 	.byte	0x04, 0x1c
        /*005a*/ 	.short	(.L_17 - .L_16)


	//   ....[0]....
.L_16:
        /*005c*/ 	.word	0x000000d0


	//   ....[1]....
        /*0060*/ 	.word	0x00000190


	//----- nvinfo : EIATTR_CBANK_PARAM_SIZE
	.align		4
.L_17:
        /*0064*/ 	.byte	0x03, 0x19
        /*0066*/ 	.short	0x001c


	//----- nvinfo : EIATTR_PARAM_CBANK
	.align		4
        /*0068*/ 	.byte	0x04, 0x0a
        /*006a*/ 	.short	(.L_19 - .L_18)
	.align		4
.L_18:
        /*006c*/ 	.word	index@(.nv.constant0._Z14add_matrix_gpuPfS_S_i)
        /*0070*/ 	.short	0x0380
        /*0072*/ 	.short	0x001c


	//----- nvinfo : EIATTR_SW_WAR
	.align		4
.L_19:
        /*0074*/ 	.byte	0x04, 0x36
        /*0076*/ 	.short	(.L_21 - .L_20)
.L_20:
        /*0078*/ 	.word	0x00000008
.L_21:


//--------------------- .nv.callgraph             --------------------------
	.section	.nv.callgraph,"",@"SHT_CUDA_CALLGRAPH"
	.align	4
	.sectionentsize	8
	.align		4
        /*0000*/ 	.word	0x00000000
	.align		4
        /*0004*/ 	.word	0xffffffff
	.align		4
        /*0008*/ 	.word	0x00000000
	.align		4
        /*000c*/ 	.word	0xfffffffe
	.align		4
        /*0010*/ 	.word	0x00000000
	.align		4
        /*0014*/ 	.word	0xfffffffd
	.align		4
        /*0018*/ 	.word	0x00000000
	.align		4
        /*001c*/ 	.word	0xfffffffc


//--------------------- .text._Z14add_matrix_gpuPfS_S_i --------------------------
	.section	.text._Z14add_matrix_gpuPfS_S_i,"ax",@progbits
	.align	128
        .global         _Z14add_matrix_gpuPfS_S_i
        .type           _Z14add_matrix_gpuPfS_S_i,@function
        .size           _Z14add_matrix_gpuPfS_S_i,(.L_x_1 - _Z14add_matrix_gpuPfS_S_i)
        .other          _Z14add_matrix_gpuPfS_S_i,@"STO_CUDA_ENTRY STV_DEFAULT"
_Z14add_matrix_gpuPfS_S_i:
.text._Z14add_matrix_gpuPfS_S_i:
[----:B------:R-:W-:Y:S01]  /*0000*/  LDC R1, c[0x0][0x37c] ;  /* 0x0000df00ff017b82 */ /* 0x000fe20000000800 */
[----:B------:R-:W0:Y:S07]  /*0010*/  S2R R3, SR_TID.X ;  /* 0x0000000000037919 */ /* 0x000e2e0000002100 */
[----:B------:R-:W0:Y:S01]  /*0020*/  S2UR UR4, SR_CTAID.X ;  /* 0x00000000000479c3 */ /* 0x000e220000002500 */
[----:B------:R-:W1:Y:S01]  /*0030*/  LDCU UR6, c[0x0][0x398] ;  /* 0x00007300ff0677ac */ /* 0x000e620008000800 */
[----:B------:R-:W2:Y:S06]  /*0040*/  S2R R5, SR_TID.Y ;  /* 0x0000000000057919 */ /* 0x000eac0000002200 */
[----:B------:R-:W0:Y:S08]  /*0050*/  LDC R0, c[0x0][0x360] ;  /* 0x0000d800ff007b82 */ /* 0x000e300000000800 */
[----:B------:R-:W2:Y:S08]  /*0060*/  S2UR UR5, SR_CTAID.Y ;  /* 0x00000000000579c3 */ /* 0x000eb00000002600 */
[----:B------:R-:W2:Y:S01]  /*0070*/  LDC R2, c[0x0][0x364] ;  /* 0x0000d900ff027b82 */ /* 0x000ea20000000800 */
[----:B0-----:R-:W-:-:S02]  /*0080*/  IMAD R0, R0, UR4, R3 ;  /* 0x0000000400007c24 */ /* 0x001fc4000f8e0203 */
[----:B--2---:R-:W-:-:S04]  /*0090*/  IMAD R3, R2, UR5, R5 ;  /* 0x0000000502037c24 */ /* 0x004fc8000f8e0205 */
[----:B-1----:R-:W-:Y:S01]  /*00a0*/  IMAD R9, R3, UR6, R0 ;  /* 0x0000000603097c24 */ /* 0x002fe2000f8e0200 */
[----:B------:R-:W-:-:S04]  /*00b0*/  VIMNMX R2, PT, PT, R0, R3, !PT ;  /* 0x0000000300027248 */ /* 0x000fc80007fe0100 */
[----:B------:R-:W-:-:S13]  /*00c0*/  ISETP.GE.AND P0, PT, R2, UR6, PT ;  /* 0x0000000602007c0c */ /* 0x000fda000bf06270 */
[----:B------:R-:W-:Y:S05]  /*00d0*/  @P0 EXIT ;  /* 0x000000000000094d */ /* 0x000fea0003800000 */
[----:B------:R-:W0:Y:S01]  /*00e0*/  LDC.64 R2, c[0x0][0x380] ;  /* 0x0000e000ff027b82 */ /* 0x000e220000000a00 */
[----:B------:R-:W1:Y:S07]  /*00f0*/  LDCU.64 UR4, c[0x0][0x358] ;  /* 0x00006b00ff0477ac */ /* 0x000e6e0008000a00 */
[----:B------:R-:W2:Y:S08]  /*0100*/  LDC.64 R4, c[0x0][0x388] ;  /* 0x0000e200ff047b82 */ /* 0x000eb00000000a00 */
[----:B------:R-:W3:Y:S01]  /*0110*/  LDC.64 R6, c[0x0][0x390] ;  /* 0x0000e400ff067b82 */ /* 0x000ee20000000a00 */
[----:B0-----:R-:W-:-:S06]  /*0120*/  IMAD.WIDE R2, R9, 0x4, R2 ;  /* 0x0000000409027825 */ /* 0x001fcc00078e0202 */
[----:B-1----:R-:W4:Y:S01]  /*0130*/  LDG.E R2, desc[UR4][R2.64] ;  /* 0x0000000402027981 */ /* 0x002f22000c1e1900 */
[----:B--2---:R-:W-:-:S06]  /*0140*/  IMAD.WIDE R4, R9, 0x4, R4 ;  /* 0x0000000409047825 */ /* 0x004fcc00078e0204 */
[----:B------:R-:W4:Y:S01]  /*0150*/  LDG.E R5, desc[UR4][R4.64] ;  /* 0x0000000404057981 */ /* 0x000f22000c1e1900 */
[----:B---3--:R-:W-:-:S04]  /*0160*/  IMAD.WIDE R6, R9, 0x4, R6 ;  /* 0x0000000409067825 */ /* 0x008fc800078e0206 */
[----:B----4-:R-:W-:-:S05]  /*0170*/  FADD R9, R2, R5 ;  /* 0x0000000502097221 */ /* 0x010fca0000000000 */
[----:B------:R-:W-:Y:S01]  /*0180*/  STG.E desc[UR4][R6.64], R9 ;  /* 0x0000000906007986 */ /* 0x000fe2000c101904 */
[----:B------:R-:W-:Y:S05]  /*0190*/  EXIT ;  /* 0x000000000000794d */ /* 0x000fea0003800000 */
.L_x_0:
[----:B------:R-:W-:-:S00]  /*01a0*/  BRA `(.L_x_0) ;  /* 0xfffffffc00fc7947 */ /* 0x000fc0000383ffff */
[----:B------:R-:W-:-:S00]  /*01b0*/  NOP ;  /* 0x0000000000007918 */ /* 0x000fc00000000000 */
        /* <DEDUP_REMOVED lines=12> */
.L_x_1:


//--------------------- .nv.shared.reserved.0     --------------------------
	.section	.nv.shared.reserved.0,"aw",@nobits
	.weak		__nv_reservedSMEM_offset_0_alias
	.size		__nv_reservedSMEM_offset_0_alias, 0, 64
	.other		__nv_reservedSMEM_offset_0_alias,@"STO_CUDA_RESERVED_SHARED STV_DEFAULT"
__nv_reservedSMEM_offset_0_alias:
	.zero		0
	.zero		64


//--------------------- .nv.constant0._Z14add_matrix_gpuPfS_S_i --------------------------
	.section	.nv.constant0._Z14add_matrix_gpuPfS_S_i,"a",@progbits
	.sectionflags	@""
	.align	4
.nv.constant0._Z14add_matrix_gpuPfS_S_i:
	.zero		924


//--------------------- SYMBOLS --------------------------

	.type		.nv.reservedSmem.offset0,@object
	.size		.nv.reservedSmem.offset0,0x4
